	.headerflags	@"EF_CUDA_TEXMODE_UNIFIED EF_CUDA_64BIT_ADDRESS EF_CUDA_ACCELERATORS EF_CUDA_SM90 EF_CUDA_VIRTUAL_SM(EF_CUDA_SM90)"
	.elftype	@"ET_EXEC"


//--------------------- .nv.info                  --------------------------
	.section	.nv.info,"",@"SHT_CUDA_INFO"
	.align	4


	//----- nvinfo : EIATTR_REGCOUNT
	.align		4
        /*0000*/ 	.byte	0x04, 0x2f
        /*0002*/ 	.short	(.L_3 - .L_2)
	.align		4
.L_2:
        /*0004*/ 	.word	index@(triton_poi_fused__native_batch_norm_legit_no_training_convolution_hardtanh_95)
        /*0008*/ 	.word	0x0000001a


	//----- nvinfo : EIATTR_MIN_STACK_SIZE
	.align		4
.L_3:
        /*000c*/ 	.byte	0x04, 0x12
        /*000e*/ 	.short	(.L_5 - .L_4)
	.align		4
.L_4:
        /*0010*/ 	.word	index@(triton_poi_fused__native_batch_norm_legit_no_training_convolution_hardtanh_95)
        /*0014*/ 	.word	0x00000000


	//----- nvinfo : EIATTR_FRAME_SIZE
	.align		4
.L_5:
        /*0018*/ 	.byte	0x04, 0x11
        /*001a*/ 	.short	(.L_7 - .L_6)
	.align		4
.L_6:
        /*001c*/ 	.word	index@(triton_poi_fused__native_batch_norm_legit_no_training_convolution_hardtanh_95)
        /*0020*/ 	.word	0x00000000


	//----- nvinfo : EIATTR_MIN_STACK_SIZE
	.align		4
.L_7:
        /*0024*/ 	.byte	0x04, 0x12
        /*0026*/ 	.short	(.L_9 - .L_8)
	.align		4
.L_8:
        /*0028*/ 	.word	index@(triton_poi_fused__native_batch_norm_legit_no_training_convolution_hardtanh_95)
        /*002c*/ 	.word	0x00000000
.L_9:


//--------------------- .nv.info.triton_poi_fused__native_batch_norm_legit_no_training_convolution_hardtanh_95 --------------------------
	.section	.nv.info.triton_poi_fused__native_batch_norm_legit_no_training_convolution_hardtanh_95,"",@"SHT_CUDA_INFO"
	.sectionflags	@""
	.align	4


	//----- nvinfo : EIATTR_CUDA_API_VERSION
	.align		4
        /*0000*/ 	.byte	0x04, 0x37
        /*0002*/ 	.short	(.L_11 - .L_10)
.L_10:
        /*0004*/ 	.word	0x0000007c


	//----- nvinfo : EIATTR_KPARAM_INFO
	.align		4
.L_11:
        /*0008*/ 	.byte	0x04, 0x17
        /*000a*/ 	.short	(.L_13 - .L_12)
.L_12:
        /*000c*/ 	.word	0x00000000
        /*0010*/ 	.short	0x0007
        /*0012*/ 	.short	0x0038
        /*0014*/ 	.byte	0x00, 0xf0, 0x11, 0x00


	//----- nvinfo : EIATTR_KPARAM_INFO
	.align		4
.L_13:
        /*0018*/ 	.byte	0x04, 0x17
        /*001a*/ 	.short	(.L_15 - .L_14)
.L_14:
        /*001c*/ 	.word	0x00000000
        /*0020*/ 	.short	0x0006
        /*0022*/ 	.short	0x0030
        /*0024*/ 	.byte	0x00, 0xf4, 0x21, 0x00


	//----- nvinfo : EIATTR_KPARAM_INFO
	.align		4
.L_15:
        /*0028*/ 	.byte	0x04, 0x17
        /*002a*/ 	.short	(.L_17 - .L_16)
.L_16:
        /*002c*/ 	.word	0x00000000
        /*0030*/ 	.short	0x0005
        /*0032*/ 	.short	0x0028
        /*0034*/ 	.byte	0x00, 0xf4, 0x21, 0x00


	//----- nvinfo : EIATTR_KPARAM_INFO
	.align		4
.L_17:
        /*0038*/ 	.byte	0x04, 0x17
        /*003a*/ 	.short	(.L_19 - .L_18)
.L_18:
        /*003c*/ 	.word	0x00000000
        /*0040*/ 	.short	0x0004
        /*0042*/ 	.short	0x0020
        /*0044*/ 	.byte	0x00, 0xf4, 0x21, 0x00


	//----- nvinfo : EIATTR_KPARAM_INFO
	.align		4
.L_19:
        /*0048*/ 	.byte	0x04, 0x17
        /*004a*/ 	.short	(.L_21 - .L_20)
.L_20:
        /*004c*/ 	.word	0x00000000
        /*0050*/ 	.short	0x0003
        /*0052*/ 	.short	0x0018
        /*0054*/ 	.byte	0x00, 0xf4, 0x21, 0x00


	//----- nvinfo : EIATTR_KPARAM_INFO
	.align		4
.L_21:
        /*0058*/ 	.byte	0x04, 0x17
        /*005a*/ 	.short	(.L_23 - .L_22)
.L_22:
        /*005c*/ 	.word	0x00000000
        /*0060*/ 	.short	0x0002
        /*0062*/ 	.short	0x0010
        /*0064*/ 	.byte	0x00, 0xf4, 0x21, 0x00


	//----- nvinfo : EIATTR_KPARAM_INFO
	.align		4
.L_23:
        /*0068*/ 	.byte	0x04, 0x17
        /*006a*/ 	.short	(.L_25 - .L_24)
.L_24:
        /*006c*/ 	.word	0x00000000
        /*0070*/ 	.short	0x0001
        /*0072*/ 	.short	0x0008
        /*0074*/ 	.byte	0x00, 0xf4, 0x21, 0x00


	//----- nvinfo : EIATTR_KPARAM_INFO
	.align		4
.L_25:
        /*0078*/ 	.byte	0x04, 0x17
        /*007a*/ 	.short	(.L_27 - .L_26)
.L_26:
        /*007c*/ 	.word	0x00000000
        /*0080*/ 	.short	0x0000
        /*0082*/ 	.short	0x0000
        /*0084*/ 	.byte	0x00, 0xf4, 0x21, 0x00


	//----- nvinfo : EIATTR_SPARSE_MMA_MASK
	.align		4
.L_27:
        /*0088*/ 	.byte	0x03, 0x50
        /*008a*/ 	.short	0x0000


	//----- nvinfo : EIATTR_MAXREG_COUNT
	.align		4
        /*008c*/ 	.byte	0x03, 0x1b
        /*008e*/ 	.short	0x00ff


	//----- nvinfo : EIATTR_EXIT_INSTR_OFFSETS
	.align		4
        /*0090*/ 	.byte	0x04, 0x1c
        /*0092*/ 	.short	(.L_29 - .L_28)


	//   ....[0]....
.L_28:
        /*0094*/ 	.word	0x000004e0


	//   ....[1]....
        /*0098*/ 	.word	0x00000500


	//----- nvinfo : EIATTR_REQNTID
	.align		4
.L_29:
        /*009c*/ 	.byte	0x04, 0x10
        /*009e*/ 	.short	(.L_31 - .L_30)
.L_30:
        /*00a0*/ 	.word	0x00000100
        /*00a4*/ 	.word	0x00000001
        /*00a8*/ 	.word	0x00000001


	//----- nvinfo : EIATTR_CBANK_PARAM_SIZE
	.align		4
.L_31:
        /*00ac*/ 	.byte	0x03, 0x19
        /*00ae*/ 	.short	0x003c


	//----- nvinfo : EIATTR_PARAM_CBANK
	.align		4
        /*00b0*/ 	.byte	0x04, 0x0a
        /*00b2*/ 	.short	(.L_33 - .L_32)
	.align		4
.L_32:
        /*00b4*/ 	.word	index@(.nv.constant0.triton_poi_fused__native_batch_norm_legit_no_training_convolution_hardtanh_95)
        /*00b8*/ 	.short	0x0210
        /*00ba*/ 	.short	0x003c


	//----- nvinfo : EIATTR_SW_WAR
	.align		4
.L_33:
        /*00bc*/ 	.byte	0x04, 0x36
        /*00be*/ 	.short	(.L_35 - .L_34)
.L_34:
        /*00c0*/ 	.word	0x00000008
.L_35:


//--------------------- .nv.callgraph             --------------------------
	.section	.nv.callgraph,"",@"SHT_CUDA_CALLGRAPH"
	.align	4
	.sectionentsize	8
	.align		4
        /*0000*/ 	.word	0x00000000
	.align		4
        /*0004*/ 	.word	0xffffffff
	.align		4
        /*0008*/ 	.word	0x00000000
	.align		4
        /*000c*/ 	.word	0xfffffffe
	.align		4
        /*0010*/ 	.word	0x00000000
	.align		4
        /*0014*/ 	.word	0xfffffffd
	.align		4
        /*0018*/ 	.word	0x00000000
	.align		4
        /*001c*/ 	.word	0xfffffffc


//--------------------- .nv.constant4             --------------------------
	.section	.nv.constant4,"a",@progbits
	.align	8
	.align		8
.nv.constant4:
        /*0000*/ 	.dword	_$_str
	.align		8
        /*0008*/ 	.dword	_$_str_$_2


//--------------------- .text.triton_poi_fused__native_batch_norm_legit_no_training_convolution_hardtanh_95 --------------------------
	.section	.text.triton_poi_fused__native_batch_norm_legit_no_training_convolution_hardtanh_95,"ax",@progbits
	.align	128
        .global         triton_poi_fused__native_batch_norm_legit_no_training_convolution_hardtanh_95
        .type           triton_poi_fused__native_batch_norm_legit_no_training_convolution_hardtanh_95,@function
        .size           triton_poi_fused__native_batch_norm_legit_no_training_convolution_hardtanh_95,(.L_x_1 - triton_poi_fused__native_batch_norm_legit_no_training_convolution_hardtanh_95)
        .other          triton_poi_fused__native_batch_norm_legit_no_training_convolution_hardtanh_95,@"STO_CUDA_ENTRY STV_DEFAULT"
triton_poi_fused__native_batch_norm_legit_no_training_convolution_hardtanh_95:
.text.triton_poi_fused__native_batch_norm_legit_no_training_convolution_hardtanh_95:
[----:B------:R-:W0:Y:S01]  /*0000*/  LDC R1, c[0x0][0x28] ;  /* 0x00000a00ff017b82 */ /* 0x000e220000000800 */
[----:B------:R-:W1:Y:S07]  /*0010*/  S2R R0, SR_TID.X ;  /* 0x0000000000007919 */ /* 0x000e6e0000002100 */
[----:B------:R-:W2:Y:S01]  /*0020*/  LDC.64 R2, c[0x0][0x228] ;  /* 0x00008a00ff027b82 */ /* 0x000ea20000000a00 */
[----:B------:R-:W-:Y:S01]  /*0030*/  CS2R R6, SRZ ;  /* 0x0000000000067805 */ /* 0x000fe2000001ff00 */
[----:B------:R-:W-:Y:S01]  /*0040*/  ULDC.64 UR4, c[0x0][0x208] ;  /* 0x0000820000047ab9 */ /* 0x000fe20000000a00 */
[----:B------:R-:W3:Y:S05]  /*0050*/  S2R R5, SR_CTAID.X ;  /* 0x0000000000057919 */ /* 0x000eea0000002500 */
[----:B------:R-:W4:Y:S08]  /*0060*/  LDC.64 R16, c[0x0][0x218] ;  /* 0x00008600ff107b82 */ /* 0x000f300000000a00 */
[----:B------:R-:W5:Y:S08]  /*0070*/  LDC.64 R18, c[0x0][0x220] ;  /* 0x00008800ff127b82 */ /* 0x000f700000000a00 */
[----:B------:R-:W5:Y:S01]  /*0080*/  LDC.64 R20, c[0x0][0x230] ;  /* 0x00008c00ff147b82 */ /* 0x000f620000000a00 */
[----:B-1----:R-:W-:-:S07]  /*0090*/  SHF.L.U32 R0, R0, 0x1, RZ ;  /* 0x0000000100007819 */ /* 0x002fce00000006ff */
[----:B------:R-:W1:Y:S01]  /*00a0*/  LDC.64 R14, c[0x0][0x238] ;  /* 0x00008e00ff0e7b82 */ /* 0x000e620000000a00 */
[----:B------:R-:W-:-:S04]  /*00b0*/  LOP3.LUT R0, R0, 0x1fe, RZ, 0xc0, !PT ;  /* 0x000001fe00007812 */ /* 0x000fc800078ec0ff */
[----:B---3--:R-:W-:-:S04]  /*00c0*/  LEA R0, R5, R0, 0x9 ;  /* 0x0000000005007211 */ /* 0x008fc800078e48ff */
[C---:B------:R-:W-:Y:S01]  /*00d0*/  ISETP.GE.AND P0, PT, R0.reuse, 0x11a00, PT ;  /* 0x00011a000000780c */ /* 0x040fe20003f06270 */
[----:B------:R-:W-:-:S05]  /*00e0*/  IMAD.HI R4, R0, 0x3a196b1f, RZ ;  /* 0x3a196b1f00047827 */ /* 0x000fca00078e02ff */
[----:B------:R-:W-:-:S04]  /*00f0*/  SHF.R.U32.HI R5, RZ, 0x1f, R4 ;  /* 0x0000001fff057819 */ /* 0x000fc80000011604 */
[----:B------:R-:W-:-:S05]  /*0100*/  LEA.HI.SX32 R5, R4, R5, 0x1a ;  /* 0x0000000504057211 */ /* 0x000fca00078fd2ff */
[----:B------:R-:W-:Y:S02]  /*0110*/  IMAD R12, R5, -0x11a, R0 ;  /* 0xfffffee6050c7824 */ /* 0x000fe400078e0200 */
[----:B------:R-:W3:Y:S02]  /*0120*/  LDC.64 R4, c[0x0][0x210] ;  /* 0x00008400ff047b82 */ /* 0x000ee40000000a00 */
[----:B--2---:R-:W-:-:S05]  /*0130*/  IMAD.WIDE R2, R12, 0x4, R2 ;  /* 0x000000040c027825 */ /* 0x004fca00078e0202 */
[----:B------:R2:W3:Y:S01]  /*0140*/  @!P0 LDG.E.EL.64 R6, desc[UR4][R2.64] ;  /* 0x0000000402068981 */ /* 0x0004e2000c2e1b00 */
[----:B------:R-:W-:Y:S02]  /*0150*/  CS2R R8, SRZ ;  /* 0x0000000000087805 */ /* 0x000fe4000001ff00 */
[----:B------:R-:W-:Y:S01]  /*0160*/  CS2R R10, SRZ ;  /* 0x00000000000a7805 */ /* 0x000fe2000001ff00 */
[----:B----4-:R-:W-:-:S04]  /*0170*/  IMAD.WIDE R16, R12, 0x4, R16 ;  /* 0x000000040c107825 */ /* 0x010fc800078e0210 */
[C---:B-----5:R-:W-:Y:S01]  /*0180*/  IMAD.WIDE R18, R12.reuse, 0x4, R18 ;  /* 0x000000040c127825 */ /* 0x060fe200078e0212 */
[----:B------:R4:W5:Y:S01]  /*0190*/  @!P0 LDG.E.EL.64 R8, desc[UR4][R16.64] ;  /* 0x0000000410088981 */ /* 0x000962000c2e1b00 */
[----:B--2---:R-:W-:Y:S02]  /*01a0*/  CS2R R2, SRZ ;  /* 0x0000000000027805 */ /* 0x004fe4000001ff00 */
[----:B0-----:R-:W-:-:S04]  /*01b0*/  IMAD.WIDE R20, R12, 0x4, R20 ;  /* 0x000000040c147825 */ /* 0x001fc800078e0214 */
[----:B-1----:R-:W-:Y:S01]  /*01c0*/  IMAD.WIDE R22, R12, 0x4, R14 ;  /* 0x000000040c167825 */ /* 0x002fe200078e020e */
[----:B------:R-:W2:Y:S03]  /*01d0*/  @!P0 LDG.E.EL.64 R2, desc[UR4][R18.64] ;  /* 0x0000000412028981 */ /* 0x000ea6000c2e1b00 */
[----:B---3--:R-:W-:-:S05]  /*01e0*/  IMAD.WIDE R4, R0, 0x4, R4 ;  /* 0x0000000400047825 */ /* 0x008fca00078e0204 */
[----:B------:R-:W5:Y:S01]  /*01f0*/  @!P0 LDG.E.64 R10, desc[UR4][R4.64] ;  /* 0x00000004040a8981 */ /* 0x000f62000c1e1b00 */
[----:B------:R-:W-:Y:S02]  /*0200*/  CS2R R12, SRZ ;  /* 0x00000000000c7805 */ /* 0x000fe4000001ff00 */
[----:B------:R-:W-:-:S04]  /*0210*/  CS2R R14, SRZ ;  /* 0x00000000000e7805 */ /* 0x000fc8000001ff00 */
[----:B------:R-:W3:Y:S04]  /*0220*/  @!P0 LDG.E.EL.64 R12, desc[UR4][R20.64] ;  /* 0x00000004140c8981 */ /* 0x000ee8000c2e1b00 */
[----:B------:R-:W3:Y:S01]  /*0230*/  @!P0 LDG.E.EL.64 R14, desc[UR4][R22.64] ;  /* 0x00000004160e8981 */ /* 0x000ee2000c2e1b00 */
[----:B------:R-:W-:Y:S01]  /*0240*/  FADD R6, R6, 9.9999997473787516356e-06 ;  /* 0x3727c5ac06067421 */ /* 0x000fe20000000000 */
[----:B------:R-:W-:-:S03]  /*0250*/  FADD R7, R7, 9.9999997473787516356e-06 ;  /* 0x3727c5ac07077421 */ /* 0x000fc60000000000 */
[----:B----4-:R-:W0:Y:S08]  /*0260*/  MUFU.SQRT R16, R6 ;  /* 0x0000000600107308 */ /* 0x010e300000002000 */
[----:B------:R-:W1:Y:S01]  /*0270*/  MUFU.SQRT R17, R7 ;  /* 0x0000000700117308 */ /* 0x000e620000002000 */
[C---:B0-----:R-:W-:Y:S02]  /*0280*/  FSETP.GT.AND P1, PT, R16.reuse, 8.50705917302346158658e+37, PT ;  /* 0x7e8000001000780b */ /* 0x041fe40003f24000 */
[----:B------:R-:W-:-:S02]  /*0290*/  FSETP.GEU.AND P3, PT, R16, 1.175494350822287508e-38, PT ;  /* 0x008000001000780b */ /* 0x000fc40003f6e000 */
[C---:B-1----:R-:W-:Y:S02]  /*02a0*/  FSETP.GT.AND P2, PT, R17.reuse, 8.50705917302346158658e+37, PT ;  /* 0x7e8000001100780b */ /* 0x042fe40003f44000 */
[----:B------:R-:W-:-:S07]  /*02b0*/  FSETP.GEU.AND P4, PT, R17, 1.175494350822287508e-38, PT ;  /* 0x008000001100780b */ /* 0x000fce0003f8e000 */
[----:B------:R-:W-:Y:S01]  /*02c0*/  @P1 FMUL R16, R16, 0.25 ;  /* 0x3e80000010101820 */ /* 0x000fe20000400000 */
[----:B------:R-:W-:-:S03]  /*02d0*/  HFMA2.MMA R6, -RZ, RZ, 1.625, 0 ;  /* 0x3e800000ff067435 */ /* 0x000fc600000001ff */
[----:B------:R-:W-:Y:S01]  /*02e0*/  @!P3 FMUL R16, R16, 16777216 ;  /* 0x4b8000001010b820 */ /* 0x000fe20000400000 */
[----:B------:R-:W-:-:S04]  /*02f0*/  @P2 FMUL R17, R17, 0.25 ;  /* 0x3e80000011112820 */ /* 0x000fc80000400000 */
[----:B------:R-:W-:Y:S01]  /*0300*/  @!P4 FMUL R17, R17, 16777216 ;  /* 0x4b8000001111c820 */ /* 0x000fe20000400000 */
[----:B------:R-:W0:Y:S01]  /*0310*/  MUFU.RCP R16, R16 ;  /* 0x0000001000107308 */ /* 0x000e220000001000 */
[----:B------:R-:W-:-:S07]  /*0320*/  FSEL R7, R6, 1, P1 ;  /* 0x3f80000006077808 */ /* 0x000fce0000800000 */
[----:B------:R-:W1:Y:S01]  /*0330*/  MUFU.RCP R17, R17 ;  /* 0x0000001100117308 */ /* 0x000e620000001000 */
[----:B------:R-:W-:Y:S01]  /*0340*/  FSEL R6, R6, 1, P2 ;  /* 0x3f80000006067808 */ /* 0x000fe20001000000 */
[----:B------:R-:W-:Y:S01]  /*0350*/  @!P3 FMUL R7, R7, 16777216 ;  /* 0x4b8000000707b820 */ /* 0x000fe20000400000 */
[----:B-----5:R-:W-:Y:S01]  /*0360*/  FADD R8, R8, R10 ;  /* 0x0000000a08087221 */ /* 0x020fe20000000000 */
[----:B------:R-:W-:Y:S02]  /*0370*/  FADD R9, R9, R11 ;  /* 0x0000000b09097221 */ /* 0x000fe40000000000 */
[----:B------:R-:W-:Y:S01]  /*0380*/  @!P4 FMUL R6, R6, 16777216 ;  /* 0x4b8000000606c820 */ /* 0x000fe20000400000 */
[----:B0-----:R-:W-:Y:S01]  /*0390*/  FMUL R7, R16, R7 ;  /* 0x0000000710077220 */ /* 0x001fe20000400000 */
[----:B--2---:R-:W-:Y:S01]  /*03a0*/  FADD R2, R8, -R2 ;  /* 0x8000000208027221 */ /* 0x004fe20000000000 */
[----:B------:R-:W-:Y:S01]  /*03b0*/  FADD R3, R9, -R3 ;  /* 0x8000000309037221 */ /* 0x000fe20000000000 */
[----:B-1----:R-:W-:-:S02]  /*03c0*/  FMUL R6, R17, R6 ;  /* 0x0000000611067220 */ /* 0x002fc40000400000 */
[----:B------:R-:W-:Y:S02]  /*03d0*/  FMUL R7, R2, R7 ;  /* 0x0000000702077220 */ /* 0x000fe40000400000 */
[----:B------:R-:W-:Y:S02]  /*03e0*/  FMUL R6, R3, R6 ;  /* 0x0000000603067220 */ /* 0x000fe40000400000 */
[----:B---3--:R-:W-:Y:S01]  /*03f0*/  FFMA R7, R7, R12, R14 ;  /* 0x0000000c07077223 */ /* 0x008fe2000000000e */
[----:B------:R-:W0:Y:S01]  /*0400*/  LDC.64 R2, c[0x0][0x240] ;  /* 0x00009000ff027b82 */ /* 0x000e220000000a00 */
[----:B------:R-:W-:-:S03]  /*0410*/  FFMA R6, R6, R13, R15 ;  /* 0x0000000d06067223 */ /* 0x000fc6000000000f */
[C---:B------:R-:W-:Y:S02]  /*0420*/  FSETP.GTU.AND P1, PT, R7.reuse, RZ, PT ;  /* 0x000000ff0700720b */ /* 0x040fe40003f2c000 */
[C---:B------:R-:W-:Y:S02]  /*0430*/  FSETP.GTU.AND P2, PT, R6.reuse, RZ, PT ;  /* 0x000000ff0600720b */ /* 0x040fe40003f4c000 */
[----:B------:R-:W-:Y:S02]  /*0440*/  FSEL R10, R7, RZ, P1 ;  /* 0x000000ff070a7208 */ /* 0x000fe40000800000 */
[----:B------:R-:W-:Y:S02]  /*0450*/  FSEL R11, R6, RZ, P2 ;  /* 0x000000ff060b7208 */ /* 0x000fe40001000000 */
[C---:B------:R-:W-:Y:S02]  /*0460*/  FSETP.GEU.AND P1, PT, R10.reuse, 6, PT ;  /* 0x40c000000a00780b */ /* 0x040fe40003f2e000 */
[----:B------:R-:W-:Y:S01]  /*0470*/  FSETP.GEU.AND P2, PT, R11, 6, PT ;  /* 0x40c000000b00780b */ /* 0x000fe20003f4e000 */
[----:B------:R1:W-:Y:S01]  /*0480*/  @!P0 STG.E.64 desc[UR4][R4.64], R8 ;  /* 0x0000000804008986 */ /* 0x0003e2000c101b04 */
[----:B------:R-:W-:-:S02]  /*0490*/  FSETP.NAN.AND P3, PT, R10, R10, PT ;  /* 0x0000000a0a00720b */ /* 0x000fc40003f68000 */
[----:B------:R-:W-:Y:S01]  /*04a0*/  FSETP.NAN.AND P4, PT, R11, R11, PT ;  /* 0x0000000b0b00720b */ /* 0x000fe20003f88000 */
[----:B0-----:R-:W-:-:S06]  /*04b0*/  IMAD.WIDE R2, R0, 0x4, R2 ;  /* 0x0000000400027825 */ /* 0x001fcc00078e0202 */
[----:B------:R-:W-:Y:S02]  /*04c0*/  @P1 SEL R10, R10, 0x40c00000, P3 ;  /* 0x40c000000a0a1807 */ /* 0x000fe40001800000 */
[----:B------:R-:W-:Y:S01]  /*04d0*/  @P2 SEL R11, R11, 0x40c00000, P4 ;  /* 0x40c000000b0b2807 */ /* 0x000fe20002000000 */
[----:B------:R-:W-:Y:S06]  /*04e0*/  @P0 EXIT ;  /* 0x000000000000094d */ /* 0x000fec0003800000 */
[----:B------:R-:W-:Y:S01]  /*04f0*/  STG.E.64 desc[UR4][R2.64], R10 ;  /* 0x0000000a02007986 */ /* 0x000fe2000c101b04 */
[----:B------:R-:W-:Y:S05]  /*0500*/  EXIT ;  /* 0x000000000000794d */ /* 0x000fea0003800000 */
.L_x_0:
[----:B------:R-:W-:-:S00]  /*0510*/  BRA `(.L_x_0) ;  /* 0xfffffffc00fc7947 */ /* 0x000fc0000383ffff */
[----:B------:R-:W-:-:S00]  /*0520*/  NOP ;  /* 0x0000000000007918 */ /* 0x000fc00000000000 */
        /* <DEDUP_REMOVED lines=13> */
.L_x_1:


//--------------------- .nv.global.init           --------------------------
	.section	.nv.global.init,"aw",@progbits
.nv.global.init:
	.type		_$_str,@object
	.size		_$_str,(_$_str_$_2 - _$_str)
_$_str:
        /*0000*/ 	.byte	0x5f, 0x5f, 0x43, 0x55, 0x44, 0x41, 0x5f, 0x46, 0x54, 0x5a, 0x00
	.type		_$_str_$_2,@object
	.size		_$_str_$_2,(.L_1 - _$_str_$_2)
_$_str_$_2:
        /*000b*/ 	.byte	0x5f, 0x5f, 0x43, 0x55, 0x44, 0x41, 0x5f, 0x50, 0x52, 0x45, 0x43, 0x5f, 0x53, 0x51, 0x52, 0x54
        /*001b*/ 	.byte	0x00
.L_1:


//--------------------- .nv.constant0.triton_poi_fused__native_batch_norm_legit_no_training_convolution_hardtanh_95 --------------------------
	.section	.nv.constant0.triton_poi_fused__native_batch_norm_legit_no_training_convolution_hardtanh_95,"a",@progbits
	.sectionflags	@""
	.align	4
.nv.constant0.triton_poi_fused__native_batch_norm_legit_no_training_convolution_hardtanh_95:
	.zero		588
